//
// Generated by NVIDIA NVVM Compiler
//
// Compiler Build ID: CL-36424714
// Cuda compilation tools, release 13.0, V13.0.88
// Based on NVVM 20.0.0
//

.version 9.0
.target sm_100
.address_size 64

	// .globl	_Z22NeuralNetworkOperationP5Layerii
.extern .func  (.param .b32 func_retval0) vprintf
(
	.param .b64 vprintf_param_0,
	.param .b64 vprintf_param_1
)
;
.global .align 1 .b8 $str[62] = {78, 111, 100, 101, 32, 37, 100, 58, 32, 119, 101, 105, 103, 104, 116, 91, 37, 100, 93, 32, 61, 32, 37, 102, 44, 32, 102, 101, 97, 116, 117, 114, 101, 91, 37, 100, 93, 32, 61, 32, 37, 102, 44, 32, 112, 97, 114, 116, 105, 97, 108, 32, 115, 117, 109, 32, 61, 32, 37, 102, 10};

.visible .entry _Z22NeuralNetworkOperationP5Layerii(
	.param .u64 .ptr .align 1 _Z22NeuralNetworkOperationP5Layerii_param_0,
	.param .u32 _Z22NeuralNetworkOperationP5Layerii_param_1,
	.param .u32 _Z22NeuralNetworkOperationP5Layerii_param_2
)
{
	.local .align 8 .b8 	__local_depot0[40];
	.reg .b64 	%SP;
	.reg .b64 	%SPL;
	.reg .pred 	%p<9>;
	.reg .b32 	%r<34>;
	.reg .b32 	%f<11>;
	.reg .b64 	%rd<21>;
	.reg .b64 	%fd<4>;

	mov.u64 	%SPL, __local_depot0;
	cvta.local.u64 	%SP, %SPL;
	ld.param.u64 	%rd4, [_Z22NeuralNetworkOperationP5Layerii_param_0];
	ld.param.u32 	%r17, [_Z22NeuralNetworkOperationP5Layerii_param_1];
	ld.param.u32 	%r16, [_Z22NeuralNetworkOperationP5Layerii_param_2];
	mov.u32 	%r18, %tid.x;
	mov.u32 	%r19, %ctaid.x;
	mov.u32 	%r20, %ntid.x;
	mad.lo.s32 	%r1, %r19, %r20, %r18;
	setp.ge.s32 	%p1, %r1, %r17;
	@%p1 bra 	$L__BB0_10;
	cvta.to.global.u64 	%rd5, %rd4;
	mul.wide.s32 	%rd6, %r16, 32;
	add.s64 	%rd1, %rd5, %rd6;
	ld.global.u32 	%r33, [%rd1+32];
	setp.lt.s32 	%p2, %r33, 1;
	@%p2 bra 	$L__BB0_10;
	add.u64 	%rd7, %SP, 0;
	add.u64 	%rd2, %SPL, 0;
	mov.b32 	%r29, 0;
	mov.u64 	%rd15, $str;
$L__BB0_3:
	ld.global.u32 	%r32, [%rd1];
	setp.lt.s32 	%p3, %r32, 1;
	mov.f32 	%f10, 0f00000000;
	@%p3 bra 	$L__BB0_9;
	mov.f32 	%f10, 0f00000000;
	mov.b32 	%r31, 0;
$L__BB0_5:
	setp.ne.s32 	%p4, %r1, 0;
	ld.global.u64 	%rd8, [%rd1+8];
	mad.lo.s32 	%r8, %r32, %r29, %r31;
	mul.wide.s32 	%rd9, %r8, 4;
	add.s64 	%rd10, %rd8, %rd9;
	ld.f32 	%f2, [%rd10];
	ld.global.u64 	%rd3, [%rd1+16];
	mad.lo.s32 	%r23, %r32, %r1, %r31;
	mul.wide.s32 	%rd11, %r23, 4;
	add.s64 	%rd12, %rd3, %rd11;
	ld.f32 	%f7, [%rd12];
	fma.rn.f32 	%f10, %f2, %f7, %f10;
	setp.gt.u32 	%p5, %r31, 2;
	or.pred  	%p6, %p4, %p5;
	@%p6 bra 	$L__BB0_7;
	cvt.f64.f32 	%fd1, %f2;
	mul.wide.u32 	%rd13, %r31, 4;
	add.s64 	%rd14, %rd3, %rd13;
	ld.f32 	%f8, [%rd14];
	cvt.f64.f32 	%fd2, %f8;
	cvt.f64.f32 	%fd3, %f10;
	mov.b32 	%r24, 0;
	st.local.v2.u32 	[%rd2], {%r24, %r8};
	st.local.f64 	[%rd2+8], %fd1;
	st.local.u32 	[%rd2+16], %r31;
	st.local.f64 	[%rd2+24], %fd2;
	st.local.f64 	[%rd2+32], %fd3;
	cvta.global.u64 	%rd16, %rd15;
	{ // callseq 0, 0
	.param .b64 param0;
	st.param.b64 	[param0], %rd16;
	.param .b64 param1;
	st.param.b64 	[param1], %rd7;
	.param .b32 retval0;
	call.uni (retval0), 
	vprintf, 
	(
	param0, 
	param1
	);
	ld.param.b32 	%r25, [retval0];
	} // callseq 0
	ld.global.u32 	%r32, [%rd1];
$L__BB0_7:
	add.s32 	%r31, %r31, 1;
	setp.lt.s32 	%p7, %r31, %r32;
	@%p7 bra 	$L__BB0_5;
	ld.global.u32 	%r33, [%rd1+32];
$L__BB0_9:
	ld.global.u64 	%rd18, [%rd1+24];
	mad.lo.s32 	%r27, %r33, %r1, %r29;
	mul.wide.s32 	%rd19, %r27, 4;
	add.s64 	%rd20, %rd18, %rd19;
	st.f32 	[%rd20], %f10;
	add.s32 	%r29, %r29, 1;
	ld.global.u32 	%r33, [%rd1+32];
	setp.lt.s32 	%p8, %r29, %r33;
	@%p8 bra 	$L__BB0_3;
$L__BB0_10:
	ret;

}


// ===== COMPILED SASS (sm_100) =====

	.target	sm_100

	.elftype	@"ET_EXEC"


//--------------------- .note.nv.tkinfo           --------------------------
	.section	.note.nv.tkinfo,"",@"SHT_NOTE"
	.sectionflags	@"SHF_NOTE_NV_TKINFO"
	.tkinfo
        /*0018*/ 	.word	0x00000002
        /*0030*/ 	.string	""
        /*0030*/ 	.string	"ptxas"
        /*0030*/ 	.string	"Cuda compilation tools, release 13.0, V13.0.88"
        /*0030*/ 	.string	"Build cuda_13.0.r13.0/compiler.36424714_0"
        /*0030*/ 	.string	"-arch sm_100 -m 64 "



//--------------------- .note.nv.cuinfo           --------------------------
	.section	.note.nv.cuinfo,"",@"SHT_NOTE"
	.sectionflags	@"SHF_NOTE_NV_CUINFO"
        /*0018*/ 	.short	0x0002
        /*001a*/ 	.short	0x0064
        /*001c*/ 	.short	0x0082
	.zero		2


//--------------------- .nv.info                  --------------------------
	.section	.nv.info,"",@"SHT_CUDA_INFO"
	.align	4


	//----- nvinfo : EIATTR_REGCOUNT
	.align		4
        /*0000*/ 	.byte	0x04, 0x2f
        /*0002*/ 	.short	(.L_2 - .L_1)
	.align		4
.L_1:
        /*0004*/ 	.word	index@(_Z22NeuralNetworkOperationP5Layerii)
        /*0008*/ 	.word	0x0000001c


	//----- nvinfo : EIATTR_FRAME_SIZE
	.align		4
.L_2:
        /*000c*/ 	.byte	0x04, 0x11
        /*000e*/ 	.short	(.L_4 - .L_3)
	.align		4
.L_3:
        /*0010*/ 	.word	index@(_Z22NeuralNetworkOperationP5Layerii)
        /*0014*/ 	.word	0x00000028


	//----- nvinfo : EIATTR_MIN_STACK_SIZE
	.align		4
.L_4:
        /*0018*/ 	.byte	0x04, 0x12
        /*001a*/ 	.short	(.L_6 - .L_5)
	.align		4
.L_5:
        /*001c*/ 	.word	index@(_Z22NeuralNetworkOperationP5Layerii)
        /*0020*/ 	.word	0x00000028
.L_6:


//--------------------- .nv.compat                --------------------------
	.section	.nv.compat,"",@"SHT_CUDA_COMPAT_INFO"
	.align	4
        /*0000*/ 	.byte	0x02, 0x09, 0x00, 0x00, 0x02, 0x02, 0x01, 0x00, 0x02, 0x05, 0x05, 0x00, 0x03, 0x07, 0x01, 0x01
        /*0010*/ 	.byte	0x02, 0x03, 0x00, 0x00, 0x02, 0x06, 0x01, 0x00, 0x04, 0x0b, 0x08, 0x00, 0x09, 0x00, 0x00, 0x00
        /*0020*/ 	.byte	0x00, 0x00, 0x00, 0x00


//--------------------- .nv.info._Z22NeuralNetworkOperationP5Layerii --------------------------
	.section	.nv.info._Z22NeuralNetworkOperationP5Layerii,"",@"SHT_CUDA_INFO"
	.sectionflags	@""
	.align	4


	//----- nvinfo : EIATTR_CUDA_API_VERSION
	.align		4
        /*0000*/ 	.byte	0x04, 0x37
        /*0002*/ 	.short	(.L_8 - .L_7)
.L_7:
        /*0004*/ 	.word	0x00000082


	//----- nvinfo : EIATTR_KPARAM_INFO
	.align		4
.L_8:
        /*0008*/ 	.byte	0x04, 0x17
        /*000a*/ 	.short	(.L_10 - .L_9)
.L_9:
        /*000c*/ 	.word	0x00000000
        /*0010*/ 	.short	0x0002
        /*0012*/ 	.short	0x000c
        /*0014*/ 	.byte	0x00, 0xf0, 0x11, 0x00


	//----- nvinfo : EIATTR_KPARAM_INFO
	.align		4
.L_10:
        /*0018*/ 	.byte	0x04, 0x17
        /*001a*/ 	.short	(.L_12 - .L_11)
.L_11:
        /*001c*/ 	.word	0x00000000
        /*0020*/ 	.short	0x0001
        /*0022*/ 	.short	0x0008
        /*0024*/ 	.byte	0x00, 0xf0, 0x11, 0x00


	//----- nvinfo : EIATTR_KPARAM_INFO
	.align		4
.L_12:
        /*0028*/ 	.byte	0x04, 0x17
        /*002a*/ 	.short	(.L_14 - .L_13)
.L_13:
        /*002c*/ 	.word	0x00000000
        /*0030*/ 	.short	0x0000
        /*0032*/ 	.short	0x0000
        /*0034*/ 	.byte	0x00, 0xf5, 0x21, 0x00


	//----- nvinfo : EIATTR_SPARSE_MMA_MASK
	.align		4
.L_14:
        /*0038*/ 	.byte	0x03, 0x50
        /*003a*/ 	.short	0x0000


	//----- nvinfo : EIATTR_MAXREG_COUNT
	.align		4
        /*003c*/ 	.byte	0x03, 0x1b
        /*003e*/ 	.short	0x00ff


	//----- nvinfo : EIATTR_EXTERNS
	.align		4
        /*0040*/ 	.byte	0x04, 0x0f
        /*0042*/ 	.short	(.L_16 - .L_15)


	//   ....[0]....
	.align		4
.L_15:
        /*0044*/ 	.word	index@(vprintf)


	//----- nvinfo : EIATTR_MERCURY_ISA_VERSION
	.align		4
.L_16:
        /*0048*/ 	.byte	0x03, 0x5f
        /*004a*/ 	.short	0x0101


	//----- nvinfo : EIATTR_VRC_CTA_INIT_COUNT
	.align		4
        /*004c*/ 	.byte	0x02, 0x4a
	.zero		1
	.zero		1


	//----- nvinfo : EIATTR_SYSCALL_OFFSETS
	.align		4
        /*0050*/ 	.byte	0x04, 0x46
        /*0052*/ 	.short	(.L_18 - .L_17)


	//   ....[0]....
.L_17:
        /*0054*/ 	.word	0x000003d0


	//----- nvinfo : EIATTR_EXIT_INSTR_OFFSETS
	.align		4
.L_18:
        /*0058*/ 	.byte	0x04, 0x1c
        /*005a*/ 	.short	(.L_20 - .L_19)


	//   ....[0]....
.L_19:
        /*005c*/ 	.word	0x000000c0


	//   ....[1]....
        /*0060*/ 	.word	0x00000130


	//   ....[2]....
        /*0064*/ 	.word	0x000004d0


	//----- nvinfo : EIATTR_CRS_STACK_SIZE
	.align		4
.L_20:
        /*0068*/ 	.byte	0x04, 0x1e
        /*006a*/ 	.short	(.L_22 - .L_21)
.L_21:
        /*006c*/ 	.word	0x00000000


	//----- nvinfo : EIATTR_CBANK_PARAM_SIZE
	.align		4
.L_22:
        /*0070*/ 	.byte	0x03, 0x19
        /*0072*/ 	.short	0x0010


	//----- nvinfo : EIATTR_PARAM_CBANK
	.align		4
        /*0074*/ 	.byte	0x04, 0x0a
        /*0076*/ 	.short	(.L_24 - .L_23)
	.align		4
.L_23:
        /*0078*/ 	.word	index@(.nv.constant0._Z22NeuralNetworkOperationP5Layerii)
        /*007c*/ 	.short	0x0380
        /*007e*/ 	.short	0x0010


	//----- nvinfo : EIATTR_SW_WAR
	.align		4
.L_24:
        /*0080*/ 	.byte	0x04, 0x36
        /*0082*/ 	.short	(.L_26 - .L_25)
.L_25:
        /*0084*/ 	.word	0x00000008
.L_26:


//--------------------- .nv.callgraph             --------------------------
	.section	.nv.callgraph,"",@"SHT_CUDA_CALLGRAPH"
	.align	4
	.sectionentsize	8
	.align		4
        /*0000*/ 	.word	0x00000000
	.align		4
        /*0004*/ 	.word	0xffffffff
	.align		4
        /*0008*/ 	.word	index@(_Z22NeuralNetworkOperationP5Layerii)
	.align		4
        /*000c*/ 	.word	index@(vprintf)
	.align		4
        /*0010*/ 	.word	0x00000000
	.align		4
        /*0014*/ 	.word	0xfffffffe
	.align		4
        /*0018*/ 	.word	0x00000000
	.align		4
        /*001c*/ 	.word	0xfffffffd
	.align		4
        /*0020*/ 	.word	0x00000000
	.align		4
        /*0024*/ 	.word	0xfffffffc


//--------------------- .nv.constant4             --------------------------
	.section	.nv.constant4,"a",@progbits
	.align	8
	.align		8
.nv.constant4:
        /*0000*/ 	.dword	vprintf
	.align		8
        /*0008*/ 	.dword	$str


//--------------------- .text._Z22NeuralNetworkOperationP5Layerii --------------------------
	.section	.text._Z22NeuralNetworkOperationP5Layerii,"ax",@progbits
	.align	128
        .global         _Z22NeuralNetworkOperationP5Layerii
        .type           _Z22NeuralNetworkOperationP5Layerii,@function
        .size           _Z22NeuralNetworkOperationP5Layerii,(.L_x_8 - _Z22NeuralNetworkOperationP5Layerii)
        .other          _Z22NeuralNetworkOperationP5Layerii,@"STO_CUDA_ENTRY STV_DEFAULT"
_Z22NeuralNetworkOperationP5Layerii:
.text._Z22NeuralNetworkOperationP5Layerii:
[----:B------:R-:W0:Y:S01]  /*0000*/  LDC R1, c[0x0][0x37c] ;  /* 0x0000df00ff017b82 */ /* 0x000e220000000800 */
[----:B------:R-:W1:Y:S01]  /*0010*/  S2R R23, SR_TID.X ;  /* 0x0000000000177919 */ /* 0x000e620000002100 */
[----:B------:R-:W2:Y:S06]  /*0020*/  LDCU UR5, c[0x0][0x2fc] ;  /* 0x00005f80ff0577ac */ /* 0x000eac0008000800 */
[----:B------:R-:W1:Y:S01]  /*0030*/  S2UR UR6, SR_CTAID.X ;  /* 0x00000000000679c3 */ /* 0x000e620000002500 */
[----:B0-----:R-:W-:Y:S01]  /*0040*/  VIADD R1, R1, 0xffffffd8 ;  /* 0xffffffd801017836 */ /* 0x001fe20000000000 */
[----:B------:R-:W0:Y:S01]  /*0050*/  LDCU UR7, c[0x0][0x388] ;  /* 0x00007100ff0777ac */ /* 0x000e220008000800 */
[----:B------:R-:W3:Y:S05]  /*0060*/  LDCU UR4, c[0x0][0x2f8] ;  /* 0x00005f00ff0477ac */ /* 0x000eea0008000800 */
[----:B------:R-:W1:Y:S01]  /*0070*/  LDC R0, c[0x0][0x360] ;  /* 0x0000d800ff007b82 */ /* 0x000e620000000800 */
[----:B---3--:R-:W-:-:S05]  /*0080*/  IADD3 R18, P1, PT, R1, UR4, RZ ;  /* 0x0000000401127c10 */ /* 0x008fca000ff3e0ff */
[----:B--2---:R-:W-:Y:S02]  /*0090*/  IMAD.X R19, RZ, RZ, UR5, P1 ;  /* 0x00000005ff137e24 */ /* 0x004fe400088e06ff */
[----:B-1----:R-:W-:-:S05]  /*00a0*/  IMAD R23, R0, UR6, R23 ;  /* 0x0000000600177c24 */ /* 0x002fca000f8e0217 */
[----:B0-----:R-:W-:-:S13]  /*00b0*/  ISETP.GE.AND P0, PT, R23, UR7, PT ;  /* 0x0000000717007c0c */ /* 0x001fda000bf06270 */
[----:B------:R-:W-:Y:S05]  /*00c0*/  @P0 EXIT ;  /* 0x000000000000094d */ /* 0x000fea0003800000 */
[----:B------:R-:W0:Y:S01]  /*00d0*/  LDC R3, c[0x0][0x38c] ;  /* 0x0000e300ff037b82 */ /* 0x000e220000000800 */
[----:B------:R-:W1:Y:S07]  /*00e0*/  LDCU.64 UR36, c[0x0][0x358] ;  /* 0x00006b00ff2477ac */ /* 0x000e6e0008000a00 */
[----:B------:R-:W0:Y:S02]  /*00f0*/  LDC.64 R16, c[0x0][0x380] ;  /* 0x0000e000ff107b82 */ /* 0x000e240000000a00 */
[----:B0-----:R-:W-:-:S05]  /*0100*/  IMAD.WIDE R16, R3, 0x20, R16 ;  /* 0x0000002003107825 */ /* 0x001fca00078e0210 */
[----:B-1----:R-:W2:Y:S02]  /*0110*/  LDG.E R0, desc[UR36][R16.64+0x20] ;  /* 0x0000202410007981 */ /* 0x002ea4000c1e1900 */
[----:B--2---:R-:W-:-:S13]  /*0120*/  ISETP.GE.AND P0, PT, R0, 0x1, PT ;  /* 0x000000010000780c */ /* 0x004fda0003f06270 */
[----:B------:R-:W-:Y:S05]  /*0130*/  @!P0 EXIT ;  /* 0x000000000000894d */ /* 0x000fea0003800000 */
[----:B------:R-:W-:-:S07]  /*0140*/  HFMA2 R24, -RZ, RZ, 0, 0 ;  /* 0x00000000ff187431 */ /* 0x000fce00000001ff */
.L_x_6:
[----:B------:R-:W2:Y:S01]  /*0150*/  LDG.E R2, desc[UR36][R16.64] ;  /* 0x0000002410027981 */ /* 0x000ea2000c1e1900 */
[----:B------:R-:W-:Y:S01]  /*0160*/  IMAD.MOV.U32 R25, RZ, RZ, RZ ;  /* 0x000000ffff197224 */ /* 0x000fe200078e00ff */
[----:B--2---:R-:W-:-:S13]  /*0170*/  ISETP.GE.AND P0, PT, R2, 0x1, PT ;  /* 0x000000010200780c */ /* 0x004fda0003f06270 */
[----:B01----:R-:W-:Y:S05]  /*0180*/  @!P0 BRA `(.L_x_0) ;  /* 0x0000000000b08947 */ /* 0x003fea0003800000 */
[----:B------:R-:W-:Y:S01]  /*0190*/  HFMA2 R22, -RZ, RZ, 0, 0 ;  /* 0x00000000ff167431 */ /* 0x000fe200000001ff */
[----:B------:R-:W-:Y:S01]  /*01a0*/  BSSY.RECONVERGENT B7, `(.L_x_1) ;  /* 0x0000029000077945 */ /* 0x000fe20003800200 */
[----:B------:R-:W-:Y:S01]  /*01b0*/  MOV R11, R2 ;  /* 0x00000002000b7202 */ /* 0x000fe20000000f00 */
[----:B------:R-:W-:-:S07]  /*01c0*/  IMAD.MOV.U32 R25, RZ, RZ, RZ ;  /* 0x000000ffff197224 */ /* 0x000fce00078e00ff */
.L_x_5:
[----:B------:R-:W2:Y:S04]  /*01d0*/  LDG.E.64 R2, desc[UR36][R16.64+0x10] ;  /* 0x0000102410027981 */ /* 0x000ea8000c1e1b00 */
[----:B------:R-:W3:Y:S01]  /*01e0*/  LDG.E.64 R4, desc[UR36][R16.64+0x8] ;  /* 0x0000082410047981 */ /* 0x000ee2000c1e1b00 */
[--C-:B------:R-:W-:Y:S02]  /*01f0*/  IMAD R7, R23, R11, R22.reuse ;  /* 0x0000000b17077224 */ /* 0x100fe400078e0216 */
[----:B------:R-:W-:Y:S01]  /*0200*/  IMAD R9, R11, R24, R22 ;  /* 0x000000180b097224 */ /* 0x000fe200078e0216 */
[----:B------:R-:W-:Y:S01]  /*0210*/  ISETP.GT.U32.AND P0, PT, R22, 0x2, PT ;  /* 0x000000021600780c */ /* 0x000fe20003f04070 */
[----:B--2---:R-:W-:-:S04]  /*0220*/  IMAD.WIDE R6, R7, 0x4, R2 ;  /* 0x0000000407067825 */ /* 0x004fc800078e0202 */
[----:B---3--:R-:W-:Y:S02]  /*0230*/  IMAD.WIDE R4, R9, 0x4, R4 ;  /* 0x0000000409047825 */ /* 0x008fe400078e0204 */
[----:B------:R-:W2:Y:S04]  /*0240*/  LD.E R6, desc[UR36][R6.64] ;  /* 0x0000002406067980 */ /* 0x000ea8000c101900 */
[----:B------:R-:W2:Y:S01]  /*0250*/  LD.E R10, desc[UR36][R4.64] ;  /* 0x00000024040a7980 */ /* 0x000ea2000c101900 */
[----:B------:R-:W-:Y:S01]  /*0260*/  ISETP.NE.OR P0, PT, R23, RZ, P0 ;  /* 0x000000ff1700720c */ /* 0x000fe20000705670 */
[----:B------:R-:W-:Y:S01]  /*0270*/  BSSY.RECONVERGENT B6, `(.L_x_2) ;  /* 0x0000018000067945 */ /* 0x000fe20003800200 */
[----:B--2---:R-:W-:-:S11]  /*0280*/  FFMA R25, R10, R6, R25 ;  /* 0x000000060a197223 */ /* 0x004fd60000000019 */
[----:B0-----:R-:W-:Y:S05]  /*0290*/  @P0 BRA `(.L_x_3) ;  /* 0x0000000000540947 */ /* 0x001fea0003800000 */
[----:B------:R-:W-:Y:S01]  /*02a0*/  IMAD.WIDE.U32 R4, R22, 0x4, R2 ;  /* 0x0000000416047825 */ /* 0x000fe200078e0002 */
[----:B------:R-:W0:Y:S01]  /*02b0*/  F2F.F64.F32 R10, R10 ;  /* 0x0000000a000a7310 */ /* 0x000e220000201800 */
[----:B------:R-:W1:Y:S03]  /*02c0*/  LDCU.64 UR4, c[0x4][0x8] ;  /* 0x01000100ff0477ac */ /* 0x000e660008000a00 */
[----:B------:R1:W2:Y:S01]  /*02d0*/  LD.E R0, desc[UR36][R4.64] ;  /* 0x0000002404007980 */ /* 0x0002a2000c101900 */
[----:B------:R-:W-:Y:S01]  /*02e0*/  MOV R2, 0x0 ;  /* 0x0000000000027802 */ /* 0x000fe20000000f00 */
[----:B------:R-:W-:Y:S01]  /*02f0*/  IMAD.MOV.U32 R8, RZ, RZ, RZ ;  /* 0x000000ffff087224 */ /* 0x000fe200078e00ff */
[----:B------:R-:W-:Y:S01]  /*0300*/  MOV R6, R18 ;  /* 0x0000001200067202 */ /* 0x000fe20000000f00 */
[----:B------:R-:W3:Y:S01]  /*0310*/  F2F.F64.F32 R14, R25 ;  /* 0x00000019000e7310 */ /* 0x000ee20000201800 */
[----:B------:R4:W-:Y:S01]  /*0320*/  STL [R1+0x10], R22 ;  /* 0x0000101601007387 */ /* 0x0009e20000100800 */
[----:B------:R-:W-:Y:S01]  /*0330*/  IMAD.MOV.U32 R7, RZ, RZ, R19 ;  /* 0x000000ffff077224 */ /* 0x000fe200078e0013 */
[----:B------:R-:W2:Y:S02]  /*0340*/  LDC.64 R2, c[0x4][R2] ;  /* 0x0100000002027b82 */ /* 0x000ea40000000a00 */
[----:B------:R4:W-:Y:S04]  /*0350*/  STL.64 [R1], R8 ;  /* 0x0000000801007387 */ /* 0x0009e80000100a00 */
[----:B0-----:R4:W-:Y:S01]  /*0360*/  STL.64 [R1+0x8], R10 ;  /* 0x0000080a01007387 */ /* 0x0019e20000100a00 */
[----:B-1----:R-:W-:Y:S01]  /*0370*/  MOV R4, UR4 ;  /* 0x0000000400047c02 */ /* 0x002fe20008000f00 */
[----:B------:R-:W-:-:S02]  /*0380*/  IMAD.U32 R5, RZ, RZ, UR5 ;  /* 0x00000005ff057e24 */ /* 0x000fc4000f8e00ff */
[----:B---3--:R4:W-:Y:S01]  /*0390*/  STL.64 [R1+0x20], R14 ;  /* 0x0000200e01007387 */ /* 0x0089e20000100a00 */
[----:B--2---:R-:W0:Y:S03]  /*03a0*/  F2F.F64.F32 R12, R0 ;  /* 0x00000000000c7310 */ /* 0x004e260000201800 */
[----:B0-----:R4:W-:Y:S02]  /*03b0*/  STL.64 [R1+0x18], R12 ;  /* 0x0000180c01007387 */ /* 0x0019e40000100a00 */
[----:B------:R-:W-:-:S07]  /*03c0*/  LEPC R20, `(.L_x_4) ;  /* 0x000000001014794e */ /* 0x000fce0000000000 */
[----:B----4-:R-:W-:Y:S05]  /*03d0*/  CALL.ABS.NOINC R2 ;  /* 0x0000000002007343 */ /* 0x010fea0003c00000 */
.L_x_4:
[----:B------:R0:W5:Y:S02]  /*03e0*/  LDG.E R11, desc[UR36][R16.64] ;  /* 0x00000024100b7981 */ /* 0x000164000c1e1900 */
.L_x_3:
[----:B------:R-:W-:Y:S05]  /*03f0*/  BSYNC.RECONVERGENT B6 ;  /* 0x0000000000067941 */ /* 0x000fea0003800200 */
.L_x_2:
[----:B------:R-:W-:-:S04]  /*0400*/  IADD3 R22, PT, PT, R22, 0x1, RZ ;  /* 0x0000000116167810 */ /* 0x000fc80007ffe0ff */
[----:B-----5:R-:W-:-:S13]  /*0410*/  ISETP.GE.AND P0, PT, R22, R11, PT ;  /* 0x0000000b1600720c */ /* 0x020fda0003f06270 */
[----:B------:R-:W-:Y:S05]  /*0420*/  @!P0 BRA `(.L_x_5) ;  /* 0xfffffffc00688947 */ /* 0x000fea000383ffff */
[----:B------:R-:W-:Y:S05]  /*0430*/  BSYNC.RECONVERGENT B7 ;  /* 0x0000000000077941 */ /* 0x000fea0003800200 */
.L_x_1:
[----:B------:R1:W5:Y:S02]  /*0440*/  LDG.E R0, desc[UR36][R16.64+0x20] ;  /* 0x0000202410007981 */ /* 0x000364000c1e1900 */
.L_x_0:
[----:B------:R-:W2:Y:S01]  /*0450*/  LDG.E.64 R2, desc[UR36][R16.64+0x18] ;  /* 0x0000182410027981 */ /* 0x000ea2000c1e1b00 */
[----:B-----5:R-:W-:-:S04]  /*0460*/  IMAD R5, R23, R0, R24 ;  /* 0x0000000017057224 */ /* 0x020fc800078e0218 */
[----:B--2---:R-:W-:-:S05]  /*0470*/  IMAD.WIDE R2, R5, 0x4, R2 ;  /* 0x0000000405027825 */ /* 0x004fca00078e0202 */
[----:B------:R2:W-:Y:S04]  /*0480*/  ST.E desc[UR36][R2.64], R25 ;  /* 0x0000001902007985 */ /* 0x0005e8000c101924 */
[----:B------:R-:W3:Y:S01]  /*0490*/  LDG.E R0, desc[UR36][R16.64+0x20] ;  /* 0x0000202410007981 */ /* 0x000ee2000c1e1900 */
[----:B------:R-:W-:-:S04]  /*04a0*/  IADD3 R24, PT, PT, R24, 0x1, RZ ;  /* 0x0000000118187810 */ /* 0x000fc80007ffe0ff */
[----:B---3--:R-:W-:-:S13]  /*04b0*/  ISETP.GE.AND P0, PT, R24, R0, PT ;  /* 0x000000001800720c */ /* 0x008fda0003f06270 */
[----:B--2---:R-:W-:Y:S05]  /*04c0*/  @!P0 BRA `(.L_x_6) ;  /* 0xfffffffc00208947 */ /* 0x004fea000383ffff */
[----:B------:R-:W-:Y:S05]  /*04d0*/  EXIT ;  /* 0x000000000000794d */ /* 0x000fea0003800000 */
.L_x_7:
[----:B------:R-:W-:-:S00]  /*04e0*/  BRA `(.L_x_7) ;  /* 0xfffffffc00fc7947 */ /* 0x000fc0000383ffff */
[----:B------:R-:W-:-:S00]  /*04f0*/  NOP ;  /* 0x0000000000007918 */ /* 0x000fc00000000000 */
        /* <DEDUP_REMOVED lines=8> */
.L_x_8:


//--------------------- .nv.global.init           --------------------------
	.section	.nv.global.init,"aw",@progbits
.nv.global.init:
	.type		$str,@object
	.size		$str,(.L_0 - $str)
$str:
        /*0000*/ 	.byte	0x4e, 0x6f, 0x64, 0x65, 0x20, 0x25, 0x64, 0x3a, 0x20, 0x77, 0x65, 0x69, 0x67, 0x68, 0x74, 0x5b
        /*0010*/ 	.byte	0x25, 0x64, 0x5d, 0x20, 0x3d, 0x20, 0x25, 0x66, 0x2c, 0x20, 0x66, 0x65, 0x61, 0x74, 0x75, 0x72
        /*0020*/ 	.byte	0x65, 0x5b, 0x25, 0x64, 0x5d, 0x20, 0x3d, 0x20, 0x25, 0x66, 0x2c, 0x20, 0x70, 0x61, 0x72, 0x74
        /*0030*/ 	.byte	0x69, 0x61, 0x6c, 0x20, 0x73, 0x75, 0x6d, 0x20, 0x3d, 0x20, 0x25, 0x66, 0x0a, 0x00
.L_0:


//--------------------- .nv.shared.reserved.0     --------------------------
	.section	.nv.shared.reserved.0,"aw",@nobits
	.weak		__nv_reservedSMEM_offset_0_alias
	.size		__nv_reservedSMEM_offset_0_alias, 0, 64
	.other		__nv_reservedSMEM_offset_0_alias,@"STO_CUDA_RESERVED_SHARED STV_DEFAULT"
__nv_reservedSMEM_offset_0_alias:
	.zero		0
	.zero		64


//--------------------- .nv.constant0._Z22NeuralNetworkOperationP5Layerii --------------------------
	.section	.nv.constant0._Z22NeuralNetworkOperationP5Layerii,"a",@progbits
	.sectionflags	@""
	.align	4
.nv.constant0._Z22NeuralNetworkOperationP5Layerii:
	.zero		912


//--------------------- SYMBOLS --------------------------

	.type		.nv.reservedSmem.offset0,@object
	.size		.nv.reservedSmem.offset0,0x4
	.type		vprintf,@function
